	.headerflags	@"EF_CUDA_TEXMODE_UNIFIED EF_CUDA_64BIT_ADDRESS EF_CUDA_ACCELERATORS EF_CUDA_SM90 EF_CUDA_VIRTUAL_SM(EF_CUDA_SM90)"
	.elftype	@"ET_EXEC"


//--------------------- .nv.info                  --------------------------
	.section	.nv.info,"",@"SHT_CUDA_INFO"
	.align	4


	//----- nvinfo : EIATTR_REGCOUNT
	.align		4
        /*0000*/ 	.byte	0x04, 0x2f
        /*0002*/ 	.short	(.L_3 - .L_2)
	.align		4
.L_2:
        /*0004*/ 	.word	index@(triton_poi_fused__native_batch_norm_legit_no_training_add_relu_threshold_backward_8)
        /*0008*/ 	.word	0x0000002c


	//----- nvinfo : EIATTR_MIN_STACK_SIZE
	.align		4
.L_3:
        /*000c*/ 	.byte	0x04, 0x12
        /*000e*/ 	.short	(.L_5 - .L_4)
	.align		4
.L_4:
        /*0010*/ 	.word	index@(triton_poi_fused__native_batch_norm_legit_no_training_add_relu_threshold_backward_8)
        /*0014*/ 	.word	0x00000000


	//----- nvinfo : EIATTR_FRAME_SIZE
	.align		4
.L_5:
        /*0018*/ 	.byte	0x04, 0x11
        /*001a*/ 	.short	(.L_7 - .L_6)
	.align		4
.L_6:
        /*001c*/ 	.word	index@(triton_poi_fused__native_batch_norm_legit_no_training_add_relu_threshold_backward_8)
        /*0020*/ 	.word	0x00000000


	//----- nvinfo : EIATTR_MIN_STACK_SIZE
	.align		4
.L_7:
        /*0024*/ 	.byte	0x04, 0x12
        /*0026*/ 	.short	(.L_9 - .L_8)
	.align		4
.L_8:
        /*0028*/ 	.word	index@(triton_poi_fused__native_batch_norm_legit_no_training_add_relu_threshold_backward_8)
        /*002c*/ 	.word	0x00000000
.L_9:


//--------------------- .nv.info.triton_poi_fused__native_batch_norm_legit_no_training_add_relu_threshold_backward_8 --------------------------
	.section	.nv.info.triton_poi_fused__native_batch_norm_legit_no_training_add_relu_threshold_backward_8,"",@"SHT_CUDA_INFO"
	.sectionflags	@""
	.align	4


	//----- nvinfo : EIATTR_CUDA_API_VERSION
	.align		4
        /*0000*/ 	.byte	0x04, 0x37
        /*0002*/ 	.short	(.L_11 - .L_10)
.L_10:
        /*0004*/ 	.word	0x0000007c


	//----- nvinfo : EIATTR_KPARAM_INFO
	.align		4
.L_11:
        /*0008*/ 	.byte	0x04, 0x17
        /*000a*/ 	.short	(.L_13 - .L_12)
.L_12:
        /*000c*/ 	.word	0x00000000
        /*0010*/ 	.short	0x000a
        /*0012*/ 	.short	0x004c
        /*0014*/ 	.byte	0x00, 0xf0, 0x11, 0x00


	//----- nvinfo : EIATTR_KPARAM_INFO
	.align		4
.L_13:
        /*0018*/ 	.byte	0x04, 0x17
        /*001a*/ 	.short	(.L_15 - .L_14)
.L_14:
        /*001c*/ 	.word	0x00000000
        /*0020*/ 	.short	0x0009
        /*0022*/ 	.short	0x0048
        /*0024*/ 	.byte	0x00, 0xf0, 0x11, 0x00


	//----- nvinfo : EIATTR_KPARAM_INFO
	.align		4
.L_15:
        /*0028*/ 	.byte	0x04, 0x17
        /*002a*/ 	.short	(.L_17 - .L_16)
.L_16:
        /*002c*/ 	.word	0x00000000
        /*0030*/ 	.short	0x0008
        /*0032*/ 	.short	0x0040
        /*0034*/ 	.byte	0x00, 0xf4, 0x21, 0x00


	//----- nvinfo : EIATTR_KPARAM_INFO
	.align		4
.L_17:
        /*0038*/ 	.byte	0x04, 0x17
        /*003a*/ 	.short	(.L_19 - .L_18)
.L_18:
        /*003c*/ 	.word	0x00000000
        /*0040*/ 	.short	0x0007
        /*0042*/ 	.short	0x0038
        /*0044*/ 	.byte	0x00, 0xf4, 0x21, 0x00


	//----- nvinfo : EIATTR_KPARAM_INFO
	.align		4
.L_19:
        /*0048*/ 	.byte	0x04, 0x17
        /*004a*/ 	.short	(.L_21 - .L_20)
.L_20:
        /*004c*/ 	.word	0x00000000
        /*0050*/ 	.short	0x0006
        /*0052*/ 	.short	0x0030
        /*0054*/ 	.byte	0x00, 0xf4, 0x21, 0x00


	//----- nvinfo : EIATTR_KPARAM_INFO
	.align		4
.L_21:
        /*0058*/ 	.byte	0x04, 0x17
        /*005a*/ 	.short	(.L_23 - .L_22)
.L_22:
        /*005c*/ 	.word	0x00000000
        /*0060*/ 	.short	0x0005
        /*0062*/ 	.short	0x0028
        /*0064*/ 	.byte	0x00, 0xf4, 0x21, 0x00


	//----- nvinfo : EIATTR_KPARAM_INFO
	.align		4
.L_23:
        /*0068*/ 	.byte	0x04, 0x17
        /*006a*/ 	.short	(.L_25 - .L_24)
.L_24:
        /*006c*/ 	.word	0x00000000
        /*0070*/ 	.short	0x0004
        /*0072*/ 	.short	0x0020
        /*0074*/ 	.byte	0x00, 0xf4, 0x21, 0x00


	//----- nvinfo : EIATTR_KPARAM_INFO
	.align		4
.L_25:
        /*0078*/ 	.byte	0x04, 0x17
        /*007a*/ 	.short	(.L_27 - .L_26)
.L_26:
        /*007c*/ 	.word	0x00000000
        /*0080*/ 	.short	0x0003
        /*0082*/ 	.short	0x0018
        /*0084*/ 	.byte	0x00, 0xf4, 0x21, 0x00


	//----- nvinfo : EIATTR_KPARAM_INFO
	.align		4
.L_27:
        /*0088*/ 	.byte	0x04, 0x17
        /*008a*/ 	.short	(.L_29 - .L_28)
.L_28:
        /*008c*/ 	.word	0x00000000
        /*0090*/ 	.short	0x0002
        /*0092*/ 	.short	0x0010
        /*0094*/ 	.byte	0x00, 0xf4, 0x21, 0x00


	//----- nvinfo : EIATTR_KPARAM_INFO
	.align		4
.L_29:
        /*0098*/ 	.byte	0x04, 0x17
        /*009a*/ 	.short	(.L_31 - .L_30)
.L_30:
        /*009c*/ 	.word	0x00000000
        /*00a0*/ 	.short	0x0001
        /*00a2*/ 	.short	0x0008
        /*00a4*/ 	.byte	0x00, 0xf4, 0x21, 0x00


	//----- nvinfo : EIATTR_KPARAM_INFO
	.align		4
.L_31:
        /*00a8*/ 	.byte	0x04, 0x17
        /*00aa*/ 	.short	(.L_33 - .L_32)
.L_32:
        /*00ac*/ 	.word	0x00000000
        /*00b0*/ 	.short	0x0000
        /*00b2*/ 	.short	0x0000
        /*00b4*/ 	.byte	0x00, 0xf4, 0x21, 0x00


	//----- nvinfo : EIATTR_SPARSE_MMA_MASK
	.align		4
.L_33:
        /*00b8*/ 	.byte	0x03, 0x50
        /*00ba*/ 	.short	0x0000


	//----- nvinfo : EIATTR_MAXREG_COUNT
	.align		4
        /*00bc*/ 	.byte	0x03, 0x1b
        /*00be*/ 	.short	0x00ff


	//----- nvinfo : EIATTR_EXIT_INSTR_OFFSETS
	.align		4
        /*00c0*/ 	.byte	0x04, 0x1c
        /*00c2*/ 	.short	(.L_35 - .L_34)


	//   ....[0]....
.L_34:
        /*00c4*/ 	.word	0x00001870


	//   ....[1]....
        /*00c8*/ 	.word	0x00001890


	//----- nvinfo : EIATTR_REQNTID
	.align		4
.L_35:
        /*00cc*/ 	.byte	0x04, 0x10
        /*00ce*/ 	.short	(.L_37 - .L_36)
.L_36:
        /*00d0*/ 	.word	0x00000080
        /*00d4*/ 	.word	0x00000001
        /*00d8*/ 	.word	0x00000001


	//----- nvinfo : EIATTR_CBANK_PARAM_SIZE
	.align		4
.L_37:
        /*00dc*/ 	.byte	0x03, 0x19
        /*00de*/ 	.short	0x0050


	//----- nvinfo : EIATTR_PARAM_CBANK
	.align		4
        /*00e0*/ 	.byte	0x04, 0x0a
        /*00e2*/ 	.short	(.L_39 - .L_38)
	.align		4
.L_38:
        /*00e4*/ 	.word	index@(.nv.constant0.triton_poi_fused__native_batch_norm_legit_no_training_add_relu_threshold_backward_8)
        /*00e8*/ 	.short	0x0210
        /*00ea*/ 	.short	0x0050


	//----- nvinfo : EIATTR_SW_WAR
	.align		4
.L_39:
        /*00ec*/ 	.byte	0x04, 0x36
        /*00ee*/ 	.short	(.L_41 - .L_40)
.L_40:
        /*00f0*/ 	.word	0x00000008
.L_41:


//--------------------- .nv.callgraph             --------------------------
	.section	.nv.callgraph,"",@"SHT_CUDA_CALLGRAPH"
	.align	4
	.sectionentsize	8
	.align		4
        /*0000*/ 	.word	0x00000000
	.align		4
        /*0004*/ 	.word	0xffffffff
	.align		4
        /*0008*/ 	.word	0x00000000
	.align		4
        /*000c*/ 	.word	0xfffffffe
	.align		4
        /*0010*/ 	.word	0x00000000
	.align		4
        /*0014*/ 	.word	0xfffffffd
	.align		4
        /*0018*/ 	.word	0x00000000
	.align		4
        /*001c*/ 	.word	0xfffffffc


//--------------------- .nv.constant4             --------------------------
	.section	.nv.constant4,"a",@progbits
	.align	8
	.align		8
.nv.constant4:
        /*0000*/ 	.dword	_$_str
	.align		8
        /*0008*/ 	.dword	_$_str_$_2


//--------------------- .text.triton_poi_fused__native_batch_norm_legit_no_training_add_relu_threshold_backward_8 --------------------------
	.section	.text.triton_poi_fused__native_batch_norm_legit_no_training_add_relu_threshold_backward_8,"ax",@progbits
	.sectionflags	@"SHF_BARRIERS=1"
	.align	128
        .global         triton_poi_fused__native_batch_norm_legit_no_training_add_relu_threshold_backward_8
        .type           triton_poi_fused__native_batch_norm_legit_no_training_add_relu_threshold_backward_8,@function
        .size           triton_poi_fused__native_batch_norm_legit_no_training_add_relu_threshold_backward_8,(.L_x_1 - triton_poi_fused__native_batch_norm_legit_no_training_add_relu_threshold_backward_8)
        .other          triton_poi_fused__native_batch_norm_legit_no_training_add_relu_threshold_backward_8,@"STO_CUDA_ENTRY STV_DEFAULT"
triton_poi_fused__native_batch_norm_legit_no_training_add_relu_threshold_backward_8:
.text.triton_poi_fused__native_batch_norm_legit_no_training_add_relu_threshold_backward_8:
[----:B------:R-:W0:Y:S01]  /*0000*/  LDC R1, c[0x0][0x28] ;  /* 0x00000a00ff017b82 */ /* 0x000e220000000800 */
[----:B------:R-:W1:Y:S07]  /*0010*/  S2R R21, SR_CTAID.Y ;  /* 0x0000000000157919 */ /* 0x000e6e0000002600 */
[----:B------:R-:W2:Y:S01]  /*0020*/  LDC.64 R34, c[0x0][0x220] ;  /* 0x00008800ff227b82 */ /* 0x000ea20000000a00 */
[----:B------:R-:W-:Y:S02]  /*0030*/  CS2R R4, SRZ ;  /* 0x0000000000047805 */ /* 0x000fe4000001ff00 */
[----:B------:R-:W-:Y:S01]  /*0040*/  CS2R R6, SRZ ;  /* 0x0000000000067805 */ /* 0x000fe2000001ff00 */
[----:B------:R-:W3:Y:S01]  /*0050*/  S2R R0, SR_TID.X ;  /* 0x0000000000007919 */ /* 0x000ee20000002100 */
[----:B------:R-:W-:Y:S01]  /*0060*/  ULDC.64 UR6, c[0x0][0x208] ;  /* 0x0000820000067ab9 */ /* 0x000fe20000000a00 */
[----:B------:R-:W4:Y:S02]  /*0070*/  S2R R36, SR_CTAID.X ;  /* 0x0000000000247919 */ /* 0x000f240000002500 */
[----:B------:R-:W5:Y:S08]  /*0080*/  LDC.64 R30, c[0x0][0x218] ;  /* 0x00008600ff1e7b82 */ /* 0x000f700000000a00 */
[----:B------:R-:W4:Y:S01]  /*0090*/  LDC.64 R26, c[0x0][0x210] ;  /* 0x00008400ff1a7b82 */ /* 0x000f220000000a00 */
[----:B------:R-:W-:-:S02]  /*00a0*/  CS2R R10, SRZ ;  /* 0x00000000000a7805 */ /* 0x000fc4000001ff00 */
[----:B------:R-:W-:Y:S02]  /*00b0*/  CS2R R12, SRZ ;  /* 0x00000000000c7805 */ /* 0x000fe4000001ff00 */
[----:B------:R-:W-:Y:S01]  /*00c0*/  CS2R R14, SRZ ;  /* 0x00000000000e7805 */ /* 0x000fe2000001ff00 */
[----:B------:R-:W-:Y:S02]  /*00d0*/  IMAD.MOV.U32 R38, RZ, RZ, 0x3e800000 ;  /* 0x3e800000ff267424 */ /* 0x000fe400078e00ff */
[----:B------:R-:W5:Y:S01]  /*00e0*/  LDC.64 R40, c[0x0][0x230] ;  /* 0x00008c00ff287b82 */ /* 0x000f620000000a00 */
[----:B-1----:R-:W-:Y:S02]  /*00f0*/  IMAD.SHL.U32 R37, R21, 0x40, RZ ;  /* 0x0000004015257824 */ /* 0x002fe400078e00ff */
[----:B---3--:R-:W-:-:S05]  /*0100*/  IMAD.SHL.U32 R20, R0, 0x8, RZ ;  /* 0x0000000800147824 */ /* 0x008fca00078e00ff */
[----:B------:R-:W-:-:S04]  /*0110*/  LOP3.LUT R20, R37, 0x38, R20, 0xf8, !PT ;  /* 0x0000003825147812 */ /* 0x000fc800078ef814 */
[----:B------:R-:W-:Y:S02]  /*0120*/  SHF.R.S32.HI R3, RZ, 0x1f, R20 ;  /* 0x0000001fff037819 */ /* 0x000fe40000011414 */
[----:B------:R-:W-:Y:S02]  /*0130*/  ISETP.GE.AND P1, PT, R20, 0x200, PT ;  /* 0x000002001400780c */ /* 0x000fe40003f26270 */
[----:B------:R-:W-:-:S04]  /*0140*/  LEA.HI R2, R3, R20, RZ, 0x7 ;  /* 0x0000001403027211 */ /* 0x000fc800078f38ff */
[----:B------:R-:W-:-:S05]  /*0150*/  LOP3.LUT R3, R2, 0xffffff80, RZ, 0xc0, !PT ;  /* 0xffffff8002037812 */ /* 0x000fca00078ec0ff */
[----:B------:R-:W-:-:S04]  /*0160*/  IMAD.IADD R24, R20, 0x1, -R3 ;  /* 0x0000000114187824 */ /* 0x000fc800078e0a03 */
[----:B--2---:R-:W-:-:S05]  /*0170*/  IMAD.WIDE R8, R24, 0x4, R34 ;  /* 0x0000000418087825 */ /* 0x004fca00078e0222 */
[----:B------:R1:W2:Y:S01]  /*0180*/  @!P1 LDG.E.EL.128 R4, desc[UR6][R8.64] ;  /* 0x0000000608049981 */ /* 0x0002a2000c2e1d00 */
[----:B------:R-:W-:Y:S01]  /*0190*/  LOP3.LUT R3, R0, 0x8, RZ, 0xc0, !PT ;  /* 0x0000000800037812 */ /* 0x000fe200078ec0ff */
[----:B----4-:R-:W-:Y:S02]  /*01a0*/  IMAD.SHL.U32 R36, R36, 0x10, RZ ;  /* 0x0000001024247824 */ /* 0x010fe400078e00ff */
[----:B------:R-:W-:Y:S01]  /*01b0*/  IMAD.SHL.U32 R2, R2, 0x10, RZ ;  /* 0x0000001002027824 */ /* 0x000fe200078e00ff */
[----:B------:R-:W-:Y:S01]  /*01c0*/  LOP3.LUT R3, R3, 0x60, R0, 0xf8, !PT ;  /* 0x0000006003037812 */ /* 0x000fe200078ef800 */
[----:B-----5:R-:W-:-:S03]  /*01d0*/  IMAD.WIDE R16, R24, 0x4, R30 ;  /* 0x0000000418107825 */ /* 0x020fc600078e021e */
[----:B------:R-:W-:Y:S02]  /*01e0*/  LOP3.LUT R3, R3, 0x10, R0, 0xf8, !PT ;  /* 0x0000001003037812 */ /* 0x000fe400078ef800 */
[----:B-1----:R-:W-:Y:S02]  /*01f0*/  CS2R R8, SRZ ;  /* 0x0000000000087805 */ /* 0x002fe4000001ff00 */
[----:B------:R-:W-:Y:S01]  /*0200*/  LOP3.LUT R2, R2, 0xfffff800, RZ, 0xc0, !PT ;  /* 0xfffff80002027812 */ /* 0x000fe200078ec0ff */
[----:B------:R1:W3:Y:S01]  /*0210*/  @!P1 LDG.E.EL.128 R12, desc[UR6][R16.64] ;  /* 0x00000006100c9981 */ /* 0x0002e2000c2e1d00 */
[----:B------:R-:W-:-:S05]  /*0220*/  SHF.R.U32.HI R3, RZ, 0x3, R3 ;  /* 0x00000003ff037819 */ /* 0x000fca0000011603 */
[----:B------:R-:W-:-:S05]  /*0230*/  IMAD.IADD R25, R36, 0x1, R3 ;  /* 0x0000000124197824 */ /* 0x000fca00078e0203 */
[C---:B------:R-:W-:Y:S01]  /*0240*/  ISETP.GE.AND P0, PT, R25.reuse, 0x10, PT ;  /* 0x000000101900780c */ /* 0x040fe20003f06270 */
[----:B------:R-:W-:-:S03]  /*0250*/  IMAD R25, R25, 0x80, R2 ;  /* 0x0000008019197824 */ /* 0x000fc600078e0202 */
[----:B------:R-:W-:Y:S01]  /*0260*/  ISETP.LT.AND P0, PT, R20, 0x200, !P0 ;  /* 0x000002001400780c */ /* 0x000fe20004701270 */
[----:B------:R-:W-:-:S04]  /*0270*/  IMAD.IADD R2, R24, 0x1, R25 ;  /* 0x0000000118027824 */ /* 0x000fc800078e0219 */
[----:B0-----:R-:W-:-:S08]  /*0280*/  IMAD.WIDE R18, R2, 0x4, R26 ;  /* 0x0000000402127825 */ /* 0x001fd000078e021a */
[----:B------:R-:W3:Y:S01]  /*0290*/  @P0 LDG.E.EL.128 R8, desc[UR6][R18.64] ;  /* 0x0000000612080981 */ /* 0x000ee2000c2e1d00 */
[----:B------:R-:W-:Y:S02]  /*02a0*/  SHF.R.S32.HI R21, RZ, 0x19, R21 ;  /* 0x00000019ff157819 */ /* 0x000fe40000011415 */
[----:B------:R-:W-:Y:S01]  /*02b0*/  LOP3.LUT R20, R20, 0x4, RZ, 0xfc, !PT ;  /* 0x0000000414147812 */ /* 0x000fe200078efcff */
[----:B--2---:R-:W-:Y:S01]  /*02c0*/  FADD R5, R5, 9.9999997473787516356e-06 ;  /* 0x3727c5ac05057421 */ /* 0x004fe20000000000 */
[----:B------:R-:W-:-:S03]  /*02d0*/  FADD R6, R6, 9.9999997473787516356e-06 ;  /* 0x3727c5ac06067421 */ /* 0x000fc60000000000 */
[----:B------:R-:W0:Y:S01]  /*02e0*/  MUFU.SQRT R23, R5 ;  /* 0x0000000500177308 */ /* 0x000e220000002000 */
[----:B------:R-:W-:-:S07]  /*02f0*/  FADD R7, R7, 9.9999997473787516356e-06 ;  /* 0x3727c5ac07077421 */ /* 0x000fce0000000000 */
[----:B------:R-:W2:Y:S08]  /*0300*/  MUFU.SQRT R28, R6 ;  /* 0x00000006001c7308 */ /* 0x000eb00000002000 */
[----:B------:R-:W4:Y:S01]  /*0310*/  MUFU.SQRT R22, R7 ;  /* 0x0000000700167308 */ /* 0x000f220000002000 */
[C---:B0-----:R-:W-:Y:S02]  /*0320*/  FSETP.GT.AND P6, PT, R23.reuse, 8.50705917302346158658e+37, PT ;  /* 0x7e8000001700780b */ /* 0x041fe40003fc4000 */
[----:B------:R-:W-:-:S02]  /*0330*/  FSETP.GEU.AND P5, PT, R23, 1.175494350822287508e-38, PT ;  /* 0x008000001700780b */ /* 0x000fc40003fae000 */
[C---:B--2---:R-:W-:Y:S02]  /*0340*/  FSETP.GT.AND P4, PT, R28.reuse, 8.50705917302346158658e+37, PT ;  /* 0x7e8000001c00780b */ /* 0x044fe40003f84000 */
[----:B------:R-:W-:Y:S02]  /*0350*/  FSETP.GEU.AND P2, PT, R28, 1.175494350822287508e-38, PT ;  /* 0x008000001c00780b */ /* 0x000fe40003f4e000 */
[----:B-1----:R-:W-:Y:S02]  /*0360*/  FSEL R16, R38, 1, P6 ;  /* 0x3f80000026107808 */ /* 0x002fe40003000000 */
[----:B----4-:R-:W-:-:S03]  /*0370*/  FSETP.GT.AND P3, PT, R22, 8.50705917302346158658e+37, PT ;  /* 0x7e8000001600780b */ /* 0x010fc60003f64000 */
[----:B------:R-:W-:Y:S01]  /*0380*/  @P6 FMUL R23, R23, 0.25 ;  /* 0x3e80000017176820 */ /* 0x000fe20000400000 */
[----:B------:R-:W-:Y:S02]  /*0390*/  FSETP.GEU.AND P6, PT, R22, 1.175494350822287508e-38, PT ;  /* 0x008000001600780b */ /* 0x000fe40003fce000 */
[----:B------:R-:W-:Y:S01]  /*03a0*/  SGXT R7, R21, 0x1 ;  /* 0x000000011507781a */ /* 0x000fe20000000200 */
[----:B------:R-:W-:-:S03]  /*03b0*/  @P4 FMUL R28, R28, 0.25 ;  /* 0x3e8000001c1c4820 */ /* 0x000fc60000400000 */
[----:B------:R-:W-:Y:S01]  /*03c0*/  LEA.HI R7, R7, R20, RZ, 0x7 ;  /* 0x0000001407077211 */ /* 0x000fe200078f38ff */
[----:B------:R-:W-:Y:S01]  /*03d0*/  @!P5 FMUL R23, R23, 16777216 ;  /* 0x4b8000001717d820 */ /* 0x000fe20000400000 */
[----:B------:R-:W-:Y:S02]  /*03e0*/  @!P2 FMUL R28, R28, 16777216 ;  /* 0x4b8000001c1ca820 */ /* 0x000fe40000400000 */
[----:B------:R-:W-:Y:S01]  /*03f0*/  LOP3.LUT R39, R7, 0xffffff80, RZ, 0xc0, !PT ;  /* 0xffffff8007277812 */ /* 0x000fe200078ec0ff */
[----:B------:R-:W-:Y:S01]  /*0400*/  @P3 FMUL R22, R22, 0.25 ;  /* 0x3e80000016163820 */ /* 0x000fe20000400000 */
[----:B------:R-:W0:Y:S01]  /*0410*/  LDC.64 R6, c[0x0][0x228] ;  /* 0x00008a00ff067b82 */ /* 0x000e220000000a00 */
[----:B------:R-:W1:Y:S02]  /*0420*/  MUFU.RCP R17, R23 ;  /* 0x0000001700117308 */ /* 0x000e640000001000 */
[----:B------:R-:W-:Y:S01]  /*0430*/  @!P6 FMUL R22, R22, 16777216 ;  /* 0x4b8000001616e820 */ /* 0x000fe20000400000 */
[----:B---3--:R-:W-:-:S05]  /*0440*/  FADD R10, -R14, R10 ;  /* 0x0000000a0e0a7221 */ /* 0x008fca0000000100 */
[----:B------:R-:W2:Y:S01]  /*0450*/  MUFU.RCP R5, R28 ;  /* 0x0000001c00057308 */ /* 0x000ea20000001000 */
[----:B------:R-:W-:-:S07]  /*0460*/  FSEL R14, R38, 1, P4 ;  /* 0x3f800000260e7808 */ /* 0x000fce0002000000 */
[----:B------:R-:W3:Y:S01]  /*0470*/  MUFU.RCP R18, R22 ;  /* 0x0000001600127308 */ /* 0x000ee20000001000 */
[----:B------:R-:W-:Y:S01]  /*0480*/  FSEL R19, R38, 1, P3 ;  /* 0x3f80000026137808 */ /* 0x000fe20001800000 */
[----:B------:R-:W-:Y:S01]  /*0490*/  @!P5 FMUL R16, R16, 16777216 ;  /* 0x4b8000001010d820 */ /* 0x000fe20000400000 */
[----:B------:R-:W-:Y:S01]  /*04a0*/  @!P2 FMUL R14, R14, 16777216 ;  /* 0x4b8000000e0ea820 */ /* 0x000fe20000400000 */
[----:B------:R-:W-:Y:S02]  /*04b0*/  IMAD.IADD R39, R20, 0x1, -R39 ;  /* 0x0000000114277824 */ /* 0x000fe400078e0a27 */
[----:B------:R-:W-:Y:S01]  /*04c0*/  FADD R20, -R13, R9 ;  /* 0x000000090d147221 */ /* 0x000fe20000000100 */
[----:B-1----:R-:W-:Y:S01]  /*04d0*/  FMUL R17, R17, R16 ;  /* 0x0000001011117220 */ /* 0x002fe20000400000 */
[----:B------:R-:W-:Y:S01]  /*04e0*/  @!P6 FMUL R19, R19, 16777216 ;  /* 0x4b8000001313e820 */ /* 0x000fe20000400000 */
[----:B--2---:R-:W-:Y:S01]  /*04f0*/  FMUL R9, R5, R14 ;  /* 0x0000000e05097220 */ /* 0x004fe20000400000 */
[----:B------:R-:W-:Y:S01]  /*0500*/  FADD R13, -R15, R11 ;  /* 0x0000000b0f0d7221 */ /* 0x000fe20000000100 */
[----:B------:R-:W-:Y:S01]  /*0510*/  FMUL R5, R17, R20 ;  /* 0x0000001411057220 */ /* 0x000fe20000400000 */
[----:B------:R-:W-:Y:S01]  /*0520*/  CS2R R16, SRZ ;  /* 0x0000000000107805 */ /* 0x000fe2000001ff00 */
[----:B------:R-:W-:Y:S01]  /*0530*/  FMUL R9, R9, R10 ;  /* 0x0000000a09097220 */ /* 0x000fe20000400000 */
[----:B0-----:R-:W-:-:S04]  /*0540*/  IMAD.WIDE R10, R24, 0x4, R6 ;  /* 0x00000004180a7825 */ /* 0x001fc800078e0206 */
[----:B---3--:R-:W-:Y:S01]  /*0550*/  FMUL R14, R18, R19 ;  /* 0x00000013120e7220 */ /* 0x008fe20000400000 */
[----:B------:R-:W-:Y:S02]  /*0560*/  CS2R R18, SRZ ;  /* 0x0000000000127805 */ /* 0x000fe4000001ff00 */
[----:B------:R-:W-:Y:S02]  /*0570*/  CS2R R20, SRZ ;  /* 0x0000000000147805 */ /* 0x000fe4000001ff00 */
[----:B------:R-:W-:Y:S02]  /*0580*/  CS2R R22, SRZ ;  /* 0x0000000000167805 */ /* 0x000fe4000001ff00 */
[----:B------:R0:W2:Y:S02]  /*0590*/  @!P1 LDG.E.EL.128 R16, desc[UR6][R10.64] ;  /* 0x000000060a109981 */ /* 0x0000a4000c2e1d00 */
[----:B0-----:R-:W-:-:S05]  /*05a0*/  IMAD.WIDE R10, R24, 0x4, R40 ;  /* 0x00000004180a7825 */ /* 0x001fca00078e0228 */
[----:B------:R0:W2:Y:S01]  /*05b0*/  @!P1 LDG.E.EL.128 R20, desc[UR6][R10.64] ;  /* 0x000000060a149981 */ /* 0x0000a2000c2e1d00 */
[----:B------:R-:W-:-:S04]  /*05c0*/  IMAD.IADD R25, R39, 0x1, R25 ;  /* 0x0000000127197824 */ /* 0x000fc800078e0219 */
[----:B0-----:R-:W-:Y:S01]  /*05d0*/  IMAD.WIDE R10, R25, 0x4, R26 ;  /* 0x00000004190a7825 */ /* 0x001fe200078e021a */
[----:B------:R-:W-:Y:S02]  /*05e0*/  CS2R R24, SRZ ;  /* 0x0000000000187805 */ /* 0x000fe4000001ff00 */
[----:B------:R-:W-:Y:S02]  /*05f0*/  CS2R R26, SRZ ;  /* 0x00000000001a7805 */ /* 0x000fe4000001ff00 */
[----:B------:R-:W-:-:S04]  /*0600*/  CS2R R32, SRZ ;  /* 0x0000000000207805 */ /* 0x000fc8000001ff00 */
[----:B------:R0:W3:Y:S02]  /*0610*/  @P0 LDG.E.EL.128 R24, desc[UR6][R10.64] ;  /* 0x000000060a180981 */ /* 0x0000e4000c2e1d00 */
[----:B0-----:R-:W-:Y:S01]  /*0620*/  IMAD.WIDE R10, R39, 0x4, R34 ;  /* 0x00000004270a7825 */ /* 0x001fe200078e0222 */
[----:B------:R-:W-:-:S06]  /*0630*/  CS2R R34, SRZ ;  /* 0x0000000000227805 */ /* 0x000fcc000001ff00 */
[----:B------:R0:W4:Y:S01]  /*0640*/  @!P1 LDG.E.EL.128 R32, desc[UR6][R10.64] ;  /* 0x000000060a209981 */ /* 0x000122000c2e1d00 */
[----:B------:R-:W-:Y:S01]  /*0650*/  FMUL R13, R14, R13 ;  /* 0x0000000d0e0d7220 */ /* 0x000fe20000400000 */
[----:B------:R-:W-:Y:S01]  /*0660*/  IMAD.WIDE R14, R39, 0x4, R30 ;  /* 0x00000004270e7825 */ /* 0x000fe200078e021e */
[----:B------:R-:W-:Y:S02]  /*0670*/  CS2R R28, SRZ ;  /* 0x00000000001c7805 */ /* 0x000fe4000001ff00 */
[----:B------:R-:W-:-:S06]  /*0680*/  CS2R R30, SRZ ;  /* 0x00000000001e7805 */ /* 0x000fcc000001ff00 */
[----:B------:R-:W3:Y:S01]  /*0690*/  @!P1 LDG.E.EL.128 R28, desc[UR6][R14.64] ;  /* 0x000000060e1c9981 */ /* 0x000ee2000c2e1d00 */
[----:B------:R-:W-:Y:S01]  /*06a0*/  FADD R12, -R12, R8 ;  /* 0x000000080c0c7221 */ /* 0x000fe20000000100 */
[----:B------:R-:W-:-:S04]  /*06b0*/  IMAD.WIDE R40, R39, 0x4, R40 ;  /* 0x0000000427287825 */ /* 0x000fc800078e0228 */
[----:B--2---:R-:W-:Y:S01]  /*06c0*/  FFMA R17, R5, R17, R21 ;  /* 0x0000001105117223 */ /* 0x004fe20000000015 */
[----:B------:R-:W-:Y:S01]  /*06d0*/  FADD R5, R4, 9.9999997473787516356e-06 ;  /* 0x3727c5ac04057421 */ /* 0x000fe20000000000 */
[----:B------:R-:W-:-:S03]  /*06e0*/  FFMA R19, R13, R19, R23 ;  /* 0x000000130d137223 */ /* 0x000fc60000000017 */
[----:B------:R-:W1:Y:S02]  /*06f0*/  MUFU.SQRT R13, R5 ;  /* 0x00000005000d7308 */ /* 0x000e640000002000 */
[C---:B-1----:R-:W-:Y:S02]  /*0700*/  FSETP.GT.AND P2, PT, R13.reuse, 8.50705917302346158658e+37, PT ;  /* 0x7e8000000d00780b */ /* 0x042fe40003f44000 */
[----:B------:R-:W-:-:S11]  /*0710*/  FSETP.GEU.AND P3, PT, R13, 1.175494350822287508e-38, PT ;  /* 0x008000000d00780b */ /* 0x000fd60003f6e000 */
[----:B------:R-:W-:-:S04]  /*0720*/  @P2 FMUL R13, R13, 0.25 ;  /* 0x3e8000000d0d2820 */ /* 0x000fc80000400000 */
[----:B------:R-:W-:-:S06]  /*0730*/  @!P3 FMUL R13, R13, 16777216 ;  /* 0x4b8000000d0db820 */ /* 0x000fcc0000400000 */
[----:B------:R-:W0:Y:S01]  /*0740*/  MUFU.RCP R13, R13 ;  /* 0x0000000d000d7308 */ /* 0x000e220000001000 */
[----:B------:R-:W-:Y:S01]  /*0750*/  FSEL R4, R38, 1, P2 ;  /* 0x3f80000026047808 */ /* 0x000fe20001000000 */
[----:B------:R-:W-:-:S04]  /*0760*/  FFMA R18, R9, R18, R22 ;  /* 0x0000001209127223 */ /* 0x000fc80000000016 */
[----:B------:R-:W-:Y:S01]  /*0770*/  @!P3 FMUL R4, R4, 16777216 ;  /* 0x4b8000000404b820 */ /* 0x000fe20000400000 */
[----:B------:R-:W-:Y:S01]  /*0780*/  IMAD.WIDE R8, R39, 0x4, R6 ;  /* 0x0000000427087825 */ /* 0x000fe200078e0206 */
[----:B------:R-:W-:-:S03]  /*0790*/  CS2R R6, SRZ ;  /* 0x0000000000067805 */ /* 0x000fc6000001ff00 */
[----:B0-----:R-:W-:Y:S01]  /*07a0*/  FMUL R11, R13, R4 ;  /* 0x000000040d0b7220 */ /* 0x001fe20000400000 */
[----:B------:R-:W-:-:S03]  /*07b0*/  CS2R R4, SRZ ;  /* 0x0000000000047805 */ /* 0x000fc6000001ff00 */
[----:B------:R-:W-:Y:S01]  /*07c0*/  FMUL R13, R11, R12 ;  /* 0x0000000c0b0d7220 */ /* 0x000fe20000400000 */
[----:B------:R-:W-:Y:S02]  /*07d0*/  CS2R R10, SRZ ;  /* 0x00000000000a7805 */ /* 0x000fe4000001ff00 */
[----:B------:R0:W2:Y:S02]  /*07e0*/  @!P1 LDG.E.EL.128 R4, desc[UR6][R8.64] ;  /* 0x0000000608049981 */ /* 0x0000a4000c2e1d00 */
[----:B0-----:R-:W-:-:S06]  /*07f0*/  CS2R R8, SRZ ;  /* 0x0000000000087805 */ /* 0x001fcc000001ff00 */
[----:B------:R-:W2:Y:S01]  /*0800*/  @!P1 LDG.E.EL.128 R8, desc[UR6][R40.64] ;  /* 0x0000000628089981 */ /* 0x000ea2000c2e1d00 */
[----:B----4-:R-:W-:-:S04]  /*0810*/  FADD R35, R35, 9.9999997473787516356e-06 ;  /* 0x3727c5ac23237421 */ /* 0x010fc80000000000 */
[----:B------:R-:W0:Y:S01]  /*0820*/  MUFU.SQRT R22, R35 ;  /* 0x0000002300167308 */ /* 0x000e220000002000 */
[----:B------:R-:W-:-:S07]  /*0830*/  FADD R14, R32, 9.9999997473787516356e-06 ;  /* 0x3727c5ac200e7421 */ /* 0x000fce0000000000 */
[----:B------:R-:W1:Y:S01]  /*0840*/  MUFU.SQRT R14, R14 ;  /* 0x0000000e000e7308 */ /* 0x000e620000002000 */
[----:B------:R-:W-:Y:S01]  /*0850*/  FADD R33, R33, 9.9999997473787516356e-06 ;  /* 0x3727c5ac21217421 */ /* 0x000fe20000000000 */
[----:B------:R-:W-:Y:S01]  /*0860*/  FADD R34, R34, 9.9999997473787516356e-06 ;  /* 0x3727c5ac22227421 */ /* 0x000fe20000000000 */
[C---:B0-----:R-:W-:Y:S02]  /*0870*/  FSETP.GT.AND P2, PT, R22.reuse, 8.50705917302346158658e+37, PT ;  /* 0x7e8000001600780b */ /* 0x041fe40003f44000 */
[----:B------:R-:W-:-:S03]  /*0880*/  FSETP.GEU.AND P5, PT, R22, 1.175494350822287508e-38, PT ;  /* 0x008000001600780b */ /* 0x000fc60003fae000 */
[----:B------:R-:W0:Y:S01]  /*0890*/  MUFU.SQRT R32, R33 ;  /* 0x0000002100207308 */ /* 0x000e220000002000 */
[----:B------:R-:W-:Y:S01]  /*08a0*/  FFMA R16, R13, R16, R20 ;  /* 0x000000100d107223 */ /* 0x000fe20000000014 */
[----:B------:R-:W-:Y:S02]  /*08b0*/  LOP3.LUT R13, R0, 0x10, RZ, 0xc0, !PT ;  /* 0x00000010000d7812 */ /* 0x000fe400078ec0ff */
[----:B-1----:R-:W-:-:S04]  /*08c0*/  FSETP.GT.AND P4, PT, R14, 8.50705917302346158658e+37, PT ;  /* 0x7e8000000e00780b */ /* 0x002fc80003f84000 */
[----:B------:R-:W1:Y:S01]  /*08d0*/  MUFU.SQRT R12, R34 ;  /* 0x00000022000c7308 */ /* 0x000e620000002000 */
[----:B------:R-:W-:Y:S01]  /*08e0*/  LOP3.LUT R13, R13, 0x60, R0, 0xf8, !PT ;  /* 0x000000600d0d7812 */ /* 0x000fe200078ef800 */
[----:B------:R-:W-:Y:S01]  /*08f0*/  @P2 FMUL R22, R22, 0.25 ;  /* 0x3e80000016162820 */ /* 0x000fe20000400000 */
[----:B------:R-:W-:Y:S02]  /*0900*/  FSETP.GEU.AND P3, PT, R14, 1.175494350822287508e-38, PT ;  /* 0x008000000e00780b */ /* 0x000fe40003f6e000 */
[----:B------:R-:W-:Y:S01]  /*0910*/  SHF.R.U32.HI R20, RZ, 0x2, R0 ;  /* 0x00000002ff147819 */ /* 0x000fe20000011600 */
[----:B------:R-:W-:Y:S01]  /*0920*/  @!P5 FMUL R22, R22, 16777216 ;  /* 0x4b8000001616d820 */ /* 0x000fe20000400000 */
[----:B------:R-:W-:Y:S02]  /*0930*/  LOP3.LUT R13, R13, 0x8, R0, 0xf8, !PT ;  /* 0x000000080d0d7812 */ /* 0x000fe400078ef800 */
[----:B------:R-:W-:Y:S02]  /*0940*/  FSEL R15, R38, 1, P2 ;  /* 0x3f800000260f7808 */ /* 0x000fe40001000000 */
[----:B------:R-:W-:-:S02]  /*0950*/  SGXT.U32 R20, R20, 0x1 ;  /* 0x000000011414781a */ /* 0x000fc40000000000 */
[----:B------:R-:W-:Y:S01]  /*0960*/  SHF.R.U32.HI R13, RZ, 0x2, R13 ;  /* 0x00000002ff0d7819 */ /* 0x000fe2000001160d */
[----:B------:R-:W-:Y:S01]  /*0970*/  @!P5 FMUL R15, R15, 16777216 ;  /* 0x4b8000000f0fd820 */ /* 0x000fe20000400000 */
[----:B0-----:R-:W-:Y:S01]  /*0980*/  FSETP.GT.AND P1, PT, R32, 8.50705917302346158658e+37, PT ;  /* 0x7e8000002000780b */ /* 0x001fe20003f24000 */
[----:B------:R-:W-:Y:S01]  /*0990*/  @P4 FMUL R14, R14, 0.25 ;  /* 0x3e8000000e0e4820 */ /* 0x000fe20000400000 */
[----:B-1----:R-:W-:Y:S01]  /*09a0*/  FSETP.GT.AND P5, PT, R12, 8.50705917302346158658e+37, PT ;  /* 0x7e8000000c00780b */ /* 0x002fe20003fa4000 */
[----:B------:R-:W0:Y:S01]  /*09b0*/  MUFU.RCP R22, R22 ;  /* 0x0000001600167308 */ /* 0x000e220000001000 */
[----:B------:R-:W-:Y:S01]  /*09c0*/  LOP3.LUT R20, R13, R20, RZ, 0xfc, !PT ;  /* 0x000000140d147212 */ /* 0x000fe200078efcff */
[----:B------:R-:W-:Y:S01]  /*09d0*/  @!P3 FMUL R14, R14, 16777216 ;  /* 0x4b8000000e0eb820 */ /* 0x000fe20000400000 */
[----:B------:R-:W-:Y:S02]  /*09e0*/  FSETP.GEU.AND P2, PT, R32, 1.175494350822287508e-38, PT ;  /* 0x008000002000780b */ /* 0x000fe40003f4e000 */
[----:B------:R-:W-:-:S02]  /*09f0*/  FSEL R13, R38, 1, P4 ;  /* 0x3f800000260d7808 */ /* 0x000fc40002000000 */
[----:B------:R-:W-:Y:S01]  /*0a00*/  FSETP.GEU.AND P4, PT, R12, 1.175494350822287508e-38, PT ;  /* 0x008000000c00780b */ /* 0x000fe20003f8e000 */
[----:B------:R-:W1:Y:S02]  /*0a10*/  MUFU.RCP R14, R14 ;  /* 0x0000000e000e7308 */ /* 0x000e640000001000 */
[----:B------:R-:W-:Y:S01]  /*0a20*/  @P1 FMUL R32, R32, 0.25 ;  /* 0x3e80000020201820 */ /* 0x000fe20000400000 */
[----:B---3--:R-:W-:Y:S01]  /*0a30*/  FADD R28, -R28, R24 ;  /* 0x000000181c1c7221 */ /* 0x008fe20000000100 */
[----:B------:R-:W-:Y:S01]  /*0a40*/  @P5 FMUL R12, R12, 0.25 ;  /* 0x3e8000000c0c5820 */ /* 0x000fe20000400000 */
[----:B0-----:R-:W-:-:S03]  /*0a50*/  FMUL R24, R22, R15 ;  /* 0x0000000f16187220 */ /* 0x001fc60000400000 */
[----:B------:R-:W-:Y:S01]  /*0a60*/  @!P2 FMUL R32, R32, 16777216 ;  /* 0x4b8000002020a820 */ /* 0x000fe20000400000 */
[----:B------:R-:W0:Y:S01]  /*0a70*/  LDC.64 R22, c[0x0][0x238] ;  /* 0x00008e00ff167b82 */ /* 0x000e220000000a00 */
[----:B------:R-:W-:Y:S02]  /*0a80*/  FADD R26, -R30, R26 ;  /* 0x0000001a1e1a7221 */ /* 0x000fe40000000100 */
[----:B------:R-:W-:Y:S01]  /*0a90*/  @!P4 FMUL R12, R12, 16777216 ;  /* 0x4b8000000c0cc820 */ /* 0x000fe20000400000 */
[----:B------:R-:W-:Y:S01]  /*0aa0*/  IMAD.SHL.U32 R21, R0, 0x4, RZ ;  /* 0x0000000400157824 */ /* 0x000fe200078e00ff */
[----:B------:R-:W3:Y:S01]  /*0ab0*/  MUFU.RCP R30, R32 ;  /* 0x00000020001e7308 */ /* 0x000ee20000001000 */
[----:B------:R-:W-:Y:S01]  /*0ac0*/  @!P3 FMUL R13, R13, 16777216 ;  /* 0x4b8000000d0db820 */ /* 0x000fe20000400000 */
[----:B------:R-:W-:Y:S01]  /*0ad0*/  FADD R31, -R31, R27 ;  /* 0x0000001b1f1f7221 */ /* 0x000fe20000000100 */
[----:B------:R-:W-:Y:S01]  /*0ae0*/  FADD R27, -R29, R25 ;  /* 0x000000191d1b7221 */ /* 0x000fe20000000100 */
[----:B------:R-:W-:Y:S01]  /*0af0*/  LOP3.LUT R29, R36, 0xc, R21, 0xf8, !PT ;  /* 0x0000000c241d7812 */ /* 0x000fe200078ef815 */
[----:B-1----:R-:W-:-:S03]  /*0b00*/  FMUL R33, R14, R13 ;  /* 0x0000000d0e217220 */ /* 0x002fc60000400000 */
[----:B------:R-:W1:Y:S01]  /*0b10*/  MUFU.RCP R12, R12 ;  /* 0x0000000c000c7308 */ /* 0x000e620000001000 */
[----:B------:R-:W-:Y:S01]  /*0b20*/  FSEL R13, R38, 1, P1 ;  /* 0x3f800000260d7808 */ /* 0x000fe20000800000 */
[----:B------:R-:W-:Y:S01]  /*0b30*/  FMUL R24, R24, R31 ;  /* 0x0000001f18187220 */ /* 0x000fe20000400000 */
[----:B------:R-:W-:Y:S02]  /*0b40*/  ISETP.GE.AND P1, PT, R29, 0x10, PT ;  /* 0x000000101d00780c */ /* 0x000fe40003f26270 */
[----:B------:R-:W-:Y:S02]  /*0b50*/  LOP3.LUT R14, R37, R20, RZ, 0xfc, !PT ;  /* 0x00000014250e7212 */ /* 0x000fe400078efcff */
[----:B------:R-:W-:Y:S01]  /*0b60*/  FSEL R31, R38, 1, P5 ;  /* 0x3f800000261f7808 */ /* 0x000fe20002800000 */
[----:B------:R-:W-:Y:S01]  /*0b70*/  @!P2 FMUL R13, R13, 16777216 ;  /* 0x4b8000000d0da820 */ /* 0x000fe20000400000 */
[----:B------:R-:W-:-:S03]  /*0b80*/  ISETP.LT.AND P2, PT, R14, 0x200, !P1 ;  /* 0x000002000e00780c */ /* 0x000fc60004f41270 */
[----:B------:R-:W-:Y:S01]  /*0b90*/  @!P4 FMUL R31, R31, 16777216 ;  /* 0x4b8000001f1fc820 */ /* 0x000fe20000400000 */
[----:B---3--:R-:W-:Y:S01]  /*0ba0*/  FMUL R32, R30, R13 ;  /* 0x0000000d1e207220 */ /* 0x008fe20000400000 */
[----:B------:R-:W-:Y:S01]  /*0bb0*/  IMAD R30, R14, 0x10, R29 ;  /* 0x000000100e1e7824 */ /* 0x000fe200078e021d */
[----:B------:R-:W-:Y:S01]  /*0bc0*/  CS2R R14, SRZ ;  /* 0x00000000000e7805 */ /* 0x000fe2000001ff00 */
[----:B-1----:R-:W-:Y:S01]  /*0bd0*/  FMUL R31, R12, R31 ;  /* 0x0000001f0c1f7220 */ /* 0x002fe20000400000 */
[----:B------:R-:W-:Y:S02]  /*0be0*/  CS2R R12, SRZ ;  /* 0x00000000000c7805 */ /* 0x000fe4000001ff00 */
[----:B------:R-:W-:-:S04]  /*0bf0*/  LOP3.LUT R34, R37, 0x20, R20, 0xfe, !PT ;  /* 0x0000002025227812 */ /* 0x000fc800078efe14 */
[C---:B------:R-:W-:Y:S01]  /*0c00*/  ISETP.LT.AND P1, PT, R34.reuse, 0x200, !P1 ;  /* 0x000002002200780c */ /* 0x040fe20004f21270 */
[----:B------:R-:W-:Y:S02]  /*0c10*/  IMAD R29, R34, 0x10, R29 ;  /* 0x00000010221d7824 */ /* 0x000fe400078e021d */
[----:B------:R-:W-:Y:S02]  /*0c20*/  IMAD.SHL.U32 R34, R0, 0x80, RZ ;  /* 0x0000008000227824 */ /* 0x000fe400078e00ff */
[----:B------:R-:W-:Y:S01]  /*0c30*/  FMUL R31, R31, R26 ;  /* 0x0000001a1f1f7220 */ /* 0x000fe20000400000 */
[----:B------:R-:W-:Y:S01]  /*0c40*/  FMUL R26, R32, R27 ;  /* 0x0000001b201a7220 */ /* 0x000fe20000400000 */
[----:B------:R-:W-:Y:S01]  /*0c50*/  FMUL R33, R33, R28 ;  /* 0x0000001c21217220 */ /* 0x000fe20000400000 */
[----:B------:R-:W-:-:S04]  /*0c60*/  LOP3.LUT R34, R34, 0x380, RZ, 0xc0, !PT ;  /* 0x0000038022227812 */ /* 0x000fc800078ec0ff */
[----:B------:R-:W-:Y:S02]  /*0c70*/  LOP3.LUT R35, R3, 0x10, R34, 0xfe, !PT ;  /* 0x0000001003237812 */ /* 0x000fe400078efe22 */
[----:B------:R-:W-:Y:S02]  /*0c80*/  LOP3.LUT R28, R3, 0x20, R34, 0xfe, !PT ;  /* 0x00000020031c7812 */ /* 0x000fe400078efe22 */
[----:B------:R-:W-:Y:S01]  /*0c90*/  LOP3.LUT R27, R3, 0x40, R34, 0xfe, !PT ;  /* 0x00000040031b7812 */ /* 0x000fe200078efe22 */
[----:B------:R-:W1:Y:S01]  /*0ca0*/  S2UR UR5, SR_CgaCtaId ;  /* 0x00000000000579c3 */ /* 0x000e620000008800 */
[----:B------:R-:W-:Y:S01]  /*0cb0*/  UMOV UR4, 0x400 ;  /* 0x0000040000047882 */ /* 0x000fe20000000000 */
[----:B------:R-:W-:Y:S01]  /*0cc0*/  FSETP.GEU.AND P3, PT, R16, RZ, PT ;  /* 0x000000ff1000720b */ /* 0x000fe20003f6e000 */
[----:B--2---:R-:W-:Y:S01]  /*0cd0*/  FFMA R11, R24, R7, R11 ;  /* 0x00000007180b7223 */ /* 0x004fe2000000000b */
[----:B0-----:R-:W-:-:S05]  /*0ce0*/  IMAD.WIDE R24, R30, 0x4, R22 ;  /* 0x000000041e187825 */ /* 0x001fca00078e0216 */
[----:B------:R0:W2:Y:S01]  /*0cf0*/  @P2 LDG.E.EL.128 R12, desc[UR6][R24.64] ;  /* 0x00000006180c2981 */ /* 0x0000a2000c2e1d00 */
[----:B------:R-:W-:Y:S01]  /*0d00*/  FFMA R26, R26, R5, R9 ;  /* 0x000000051a1a7223 */ /* 0x000fe20000000009 */
[----:B------:R-:W-:Y:S01]  /*0d10*/  LOP3.LUT R5, R3, R34, RZ, 0xfc, !PT ;  /* 0x0000002203057212 */ /* 0x000fe200078efcff */
[----:B------:R-:W-:Y:S01]  /*0d20*/  FFMA R10, R31, R6, R10 ;  /* 0x000000061f0a7223 */ /* 0x000fe2000000000a */
[----:B------:R-:W-:Y:S01]  /*0d30*/  FFMA R32, R33, R4, R8 ;  /* 0x0000000421207223 */ /* 0x000fe20000000008 */
[----:B------:R-:W-:Y:S02]  /*0d40*/  LOP3.LUT R31, R3, 0x30, R34, 0xfe, !PT ;  /* 0x00000030031f7812 */ /* 0x000fe400078efe22 */
[----:B------:R-:W-:Y:S02]  /*0d50*/  LOP3.LUT R33, R3, 0x70, R34, 0xfe, !PT ;  /* 0x0000007003217812 */ /* 0x000fe400078efe22 */
[----:B------:R-:W-:Y:S02]  /*0d60*/  CS2R R6, SRZ ;  /* 0x0000000000067805 */ /* 0x000fe4000001ff00 */
[----:B0-----:R-:W-:-:S02]  /*0d70*/  LOP3.LUT R25, R3, 0x50, R34, 0xfe, !PT ;  /* 0x0000005003197812 */ /* 0x001fc400078efe22 */
[----:B------:R-:W-:Y:S02]  /*0d80*/  LOP3.LUT R24, R3, 0x60, R34, 0xfe, !PT ;  /* 0x0000006003187812 */ /* 0x000fe400078efe22 */
[----:B------:R-:W-:Y:S02]  /*0d90*/  LEA.HI R34, R34, R5, RZ, 0x1c ;  /* 0x0000000522227211 */ /* 0x000fe400078fe0ff */
[----:B------:R-:W-:Y:S01]  /*0da0*/  CS2R R4, SRZ ;  /* 0x0000000000047805 */ /* 0x000fe2000001ff00 */
[----:B------:R-:W-:-:S05]  /*0db0*/  IMAD.WIDE R8, R29, 0x4, R22 ;  /* 0x000000041d087825 */ /* 0x000fca00078e0216 */
[----:B------:R0:W3:Y:S01]  /*0dc0*/  @P1 LDG.E.EL.128 R4, desc[UR6][R8.64] ;  /* 0x0000000608041981 */ /* 0x0000e2000c2e1d00 */
[C---:B------:R-:W-:Y:S01]  /*0dd0*/  FSETP.GEU.AND P4, PT, R17.reuse, RZ, PT ;  /* 0x000000ff1100720b */ /* 0x040fe20003f8e000 */
[----:B-1----:R-:W-:Y:S01]  /*0de0*/  UPRMT UR4, UR5, 0x654, UR4 ;  /* 0x0000065405047896 */ /* 0x002fe20008000004 */
[----:B------:R-:W-:Y:S02]  /*0df0*/  FSEL R3, R16, RZ, P3 ;  /* 0x000000ff10037208 */ /* 0x000fe40001800000 */
[----:B------:R-:W-:Y:S02]  /*0e00*/  FSEL R22, R17, RZ, P4 ;  /* 0x000000ff11167208 */ /* 0x000fe40002000000 */
[----:B------:R-:W-:Y:S02]  /*0e10*/  LEA.HI R28, R28, R28, RZ, 0x1c ;  /* 0x0000001c1c1c7211 */ /* 0x000fe400078fe0ff */
[----:B------:R-:W-:Y:S02]  /*0e20*/  FSETP.GEU.AND P3, PT, R18, RZ, PT ;  /* 0x000000ff1200720b */ /* 0x000fe40003f6e000 */
[----:B------:R-:W-:-:S02]  /*0e30*/  FSETP.GEU.AND P4, PT, R19, RZ, PT ;  /* 0x000000ff1300720b */ /* 0x000fc40003f8e000 */
[----:B------:R-:W-:Y:S02]  /*0e40*/  LEA.HI R35, R35, R35, RZ, 0x1c ;  /* 0x0000002323237211 */ /* 0x000fe400078fe0ff */
[----:B------:R-:W-:Y:S02]  /*0e50*/  LEA R34, R34, UR4, 0x2 ;  /* 0x0000000422227c11 */ /* 0x000fe4000f8e10ff */
[----:B------:R-:W-:Y:S02]  /*0e60*/  LEA.HI R31, R31, R31, RZ, 0x1c ;  /* 0x0000001f1f1f7211 */ /* 0x000fe400078fe0ff */
[----:B------:R-:W-:Y:S02]  /*0e70*/  LEA R16, R28, UR4, 0x2 ;  /* 0x000000041c107c11 */ /* 0x000fe4000f8e10ff */
[----:B------:R-:W-:Y:S02]  /*0e80*/  FSEL R23, R18, RZ, P3 ;  /* 0x000000ff12177208 */ /* 0x000fe40001800000 */
[----:B------:R-:W-:-:S02]  /*0e90*/  LEA.HI R24, R24, R24, RZ, 0x1c ;  /* 0x0000001818187211 */ /* 0x000fc400078fe0ff */
[----:B------:R-:W-:Y:S02]  /*0ea0*/  FSEL R28, R19, RZ, P4 ;  /* 0x000000ff131c7208 */ /* 0x000fe40002000000 */
[----:B------:R-:W-:Y:S02]  /*0eb0*/  LEA.HI R27, R27, R27, RZ, 0x1c ;  /* 0x0000001b1b1b7211 */ /* 0x000fe400078fe0ff */
[----:B------:R-:W-:Y:S02]  /*0ec0*/  LEA.HI R25, R25, R25, RZ, 0x1c ;  /* 0x0000001919197211 */ /* 0x000fe400078fe0ff */
[----:B------:R-:W-:Y:S02]  /*0ed0*/  FSETP.GEU.AND P3, PT, R32, RZ, PT ;  /* 0x000000ff2000720b */ /* 0x000fe40003f6e000 */
[----:B------:R-:W-:Y:S02]  /*0ee0*/  LEA R35, R35, UR4, 0x2 ;  /* 0x0000000423237c11 */ /* 0x000fe4000f8e10ff */
[----:B------:R-:W-:Y:S01]  /*0ef0*/  FSETP.GEU.AND P4, PT, R26, RZ, PT ;  /* 0x000000ff1a00720b */ /* 0x000fe20003f8e000 */
[----:B------:R1:W-:Y:S01]  /*0f00*/  STS [R34], R3 ;  /* 0x0000000322007388 */ /* 0x0003e20000000800 */
[----:B------:R-:W-:-:S02]  /*0f10*/  LEA.HI R17, R33, R33, RZ, 0x1c ;  /* 0x0000002121117211 */ /* 0x000fc400078fe0ff */
[----:B------:R-:W-:Y:S02]  /*0f20*/  FSETP.GEU.AND P5, PT, R10, RZ, PT ;  /* 0x000000ff0a00720b */ /* 0x000fe40003fae000 */
[----:B0-----:R-:W-:Y:S02]  /*0f30*/  LEA R9, R31, UR4, 0x2 ;  /* 0x000000041f097c11 */ /* 0x001fe4000f8e10ff */
[----:B------:R-:W-:Y:S02]  /*0f40*/  LEA R33, R24, UR4, 0x2 ;  /* 0x0000000418217c11 */ /* 0x000fe4000f8e10ff */
[----:B------:R-:W-:Y:S02]  /*0f50*/  FSETP.GEU.AND P6, PT, R11, RZ, PT ;  /* 0x000000ff0b00720b */ /* 0x000fe40003fce000 */
[----:B------:R-:W-:Y:S02]  /*0f60*/  LEA R19, R27, UR4, 0x2 ;  /* 0x000000041b137c11 */ /* 0x000fe4000f8e10ff */
[----:B-1----:R-:W-:-:S02]  /*0f70*/  LEA R34, R25, UR4, 0x2 ;  /* 0x0000000419227c11 */ /* 0x002fc4000f8e10ff */
[----:B------:R-:W-:Y:S01]  /*0f80*/  FSEL R24, R32, RZ, P3 ;  /* 0x000000ff20187208 */ /* 0x000fe20001800000 */
[----:B------:R-:W-:Y:S01]  /*0f90*/  STS [R35], R22 ;  /* 0x0000001623007388 */ /* 0x000fe20000000800 */
[----:B------:R-:W-:Y:S02]  /*0fa0*/  FSEL R25, R26, RZ, P4 ;  /* 0x000000ff1a197208 */ /* 0x000fe40002000000 */
[----:B------:R-:W-:Y:S01]  /*0fb0*/  FSEL R26, R10, RZ, P5 ;  /* 0x000000ff0a1a7208 */ /* 0x000fe20002800000 */
[----:B------:R0:W-:Y:S01]  /*0fc0*/  STS [R16], R23 ;  /* 0x0000001710007388 */ /* 0x0001e20000000800 */
[----:B------:R-:W-:Y:S02]  /*0fd0*/  LEA R32, R17, UR4, 0x2 ;  /* 0x0000000411207c11 */ /* 0x000fe4000f8e10ff */
[----:B------:R-:W-:Y:S01]  /*0fe0*/  FSEL R27, R11, RZ, P6 ;  /* 0x000000ff0b1b7208 */ /* 0x000fe20003000000 */
[----:B------:R-:W-:Y:S04]  /*0ff0*/  STS [R9], R28 ;  /* 0x0000001c09007388 */ /* 0x000fe80000000800 */
[----:B------:R1:W-:Y:S01]  /*1000*/  STS [R19], R24 ;  /* 0x0000001813007388 */ /* 0x0003e20000000800 */
[----:B------:R-:W-:Y:S01]  /*1010*/  SHF.R.U32.HI R8, RZ, 0x4, R21 ;  /* 0x00000004ff087819 */ /* 0x000fe20000011615 */
[----:B0-----:R-:W1:Y:S02]  /*1020*/  LDC.64 R16, c[0x0][0x240] ;  /* 0x00009000ff107b82 */ /* 0x001e640000000a00 */
[----:B------:R-:W-:Y:S04]  /*1030*/  STS [R34], R25 ;  /* 0x0000001922007388 */ /* 0x000fe80000000800 */
[----:B------:R-:W-:Y:S04]  /*1040*/  STS [R33], R26 ;  /* 0x0000001a21007388 */ /* 0x000fe80000000800 */
[----:B------:R0:W-:Y:S01]  /*1050*/  STS [R32], R27 ;  /* 0x0000001b20007388 */ /* 0x0001e20000000800 */
[----:B------:R-:W-:-:S02]  /*1060*/  SGXT.U32 R8, R8, 0x5 ;  /* 0x000000050808781a */ /* 0x000fc40000000000 */
[----:B------:R-:W-:-:S05]  /*1070*/  LOP3.LUT R31, R21, 0x1fc, RZ, 0xc0, !PT ;  /* 0x000001fc151f7812 */ /* 0x000fca00078ec0ff */
[----:B------:R-:W-:-:S05]  /*1080*/  IMAD.IADD R8, R31, 0x1, R8 ;  /* 0x000000011f087824 */ /* 0x000fca00078e0208 */
[----:B------:R-:W-:Y:S01]  /*1090*/  LEA R35, R8, UR4, 0x2 ;  /* 0x0000000408237c11 */ /* 0x000fe2000f8e10ff */
[----:B------:R-:W-:Y:S01]  /*10a0*/  BAR.SYNC.DEFER_BLOCKING 0x0 ;  /* 0x0000000000007b1d */ /* 0x000fe20000010000 */
[----:B-1----:R-:W-:Y:S01]  /*10b0*/  IMAD.WIDE R18, R30, 0x4, R16 ;  /* 0x000000041e127825 */ /* 0x002fe200078e0210 */
[----:B------:R-:W-:-:S04]  /*10c0*/  LOP3.LUT R30, R31, 0x200, RZ, 0xfc, !PT ;  /* 0x000002001f1e7812 */ /* 0x000fc800078efcff */
[----:B------:R-:W-:Y:S04]  /*10d0*/  LDS R8, [R35] ;  /* 0x0000000023087984 */ /* 0x000fe80000000800 */
[----:B------:R-:W-:Y:S04]  /*10e0*/  LDS R9, [R35+0x4] ;  /* 0x0000040023097984 */ /* 0x000fe80000000800 */
[----:B------:R-:W-:Y:S04]  /*10f0*/  LDS R10, [R35+0x8] ;  /* 0x00000800230a7984 */ /* 0x000fe80000000800 */
[----:B------:R-:W1:Y:S01]  /*1100*/  LDS R11, [R35+0xc] ;  /* 0x00000c00230b7984 */ /* 0x000e620000000800 */
[----:B------:R-:W-:-:S05]  /*1110*/  SHF.R.U32.HI R30, RZ, 0x4, R30 ;  /* 0x00000004ff1e7819 */ /* 0x000fca000001161e */
[----:B0-----:R-:W-:-:S05]  /*1120*/  IMAD.IADD R32, R31, 0x1, R30 ;  /* 0x000000011f207824 */ /* 0x001fca00078e021e */
[----:B------:R-:W-:Y:S01]  /*1130*/  LEA R34, R32, UR4, 0x2 ;  /* 0x0000000420227c11 */ /* 0x000fe2000f8e10ff */
[----:B------:R-:W-:-:S04]  /*1140*/  IMAD.WIDE R32, R29, 0x4, R16 ;  /* 0x000000041d207825 */ /* 0x000fc800078e0210 */
[----:B------:R-:W-:Y:S04]  /*1150*/  LDS R16, [R34+0x800] ;  /* 0x0008000022107984 */ /* 0x000fe80000000800 */
[----:B------:R-:W-:Y:S04]  /*1160*/  LDS R17, [R34+0x804] ;  /* 0x0008040022117984 */ /* 0x000fe80000000800 */
[----:B-1----:R-:W-:Y:S04]  /*1170*/  @P2 STG.E.128 desc[UR6][R18.64], R8 ;  /* 0x0000000812002986 */ /* 0x002fe8000c101d06 */
[----:B------:R-:W-:Y:S04]  /*1180*/  LDS R18, [R34+0x808] ;  /* 0x0008080022127984 */ /* 0x000fe80000000800 */
[----:B------:R0:W1:Y:S01]  /*1190*/  LDS R19, [R34+0x80c] ;  /* 0x00080c0022137984 */ /* 0x0000620000000800 */
[----:B------:R-:W-:Y:S01]  /*11a0*/  SHF.R.U32.HI R29, RZ, 0x2, R0 ;  /* 0x00000002ff1d7819 */ /* 0x000fe20000011600 */
[----:B------:R-:W-:Y:S01]  /*11b0*/  IMAD.SHL.U32 R35, R0, 0x100, RZ ;  /* 0x0000010000237824 */ /* 0x000fe200078e00ff */
[----:B------:R-:W-:-:S02]  /*11c0*/  LOP3.LUT R30, R30, 0x3c, RZ, 0xc0, !PT ;  /* 0x0000003c1e1e7812 */ /* 0x000fc400078ec0ff */
[----:B------:R-:W-:Y:S02]  /*11d0*/  LOP3.LUT R38, R29, 0x1c, RZ, 0xc0, !PT ;  /* 0x0000001c1d267812 */ /* 0x000fe400078ec0ff */
[----:B------:R-:W-:-:S03]  /*11e0*/  LOP3.LUT R35, R35, 0x300, RZ, 0xc0, !PT ;  /* 0x0000030023237812 */ /* 0x000fc600078ec0ff */
[C---:B------:R-:W-:Y:S02]  /*11f0*/  IMAD.IADD R29, R31.reuse, 0x1, R38 ;  /* 0x000000011f1d7824 */ /* 0x040fe400078e0226 */
[----:B------:R-:W-:Y:S01]  /*1200*/  IMAD.IADD R31, R31, 0x1, R30 ;  /* 0x000000011f1f7824 */ /* 0x000fe200078e021e */
[----:B------:R-:W-:-:S04]  /*1210*/  LOP3.LUT R30, R20, 0x40, R35, 0xfe, !PT ;  /* 0x00000040141e7812 */ /* 0x000fc800078efe23 */
[----:B0-----:R-:W-:Y:S01]  /*1220*/  SHF.R.U32.HI R34, RZ, 0x4, R30 ;  /* 0x00000004ff227819 */ /* 0x001fe2000001161e */
[----:B-1----:R0:W-:Y:S03]  /*1230*/  @P1 STG.E.128 desc[UR6][R32.64], R16 ;  /* 0x0000001020001986 */ /* 0x0021e6000c101d06 */
[----:B0-----:R-:W-:-:S05]  /*1240*/  LOP3.LUT R33, R34, 0x3fffffc, RZ, 0xc0, !PT ;  /* 0x03fffffc22217812 */ /* 0x001fca00078ec0ff */
[----:B------:R-:W-:Y:S02]  /*1250*/  IMAD.IADD R30, R30, 0x1, R33 ;  /* 0x000000011e1e7824 */ /* 0x000fe400078e0221 */
[----:B--2---:R-:W-:Y:S01]  /*1260*/  FADD R12, R8, R12 ;  /* 0x0000000c080c7221 */ /* 0x004fe20000000000 */
[----:B------:R-:W-:Y:S01]  /*1270*/  LOP3.LUT R8, R20, 0x80, R35, 0xfe, !PT ;  /* 0x0000008014087812 */ /* 0x000fe200078efe23 */
[----:B------:R-:W-:Y:S01]  /*1280*/  FADD R13, R9, R13 ;  /* 0x0000000d090d7221 */ /* 0x000fe20000000000 */
[----:B------:R-:W-:Y:S02]  /*1290*/  LOP3.LUT R9, R20, 0xc0, R35, 0xfe, !PT ;  /* 0x000000c014097812 */ /* 0x000fe400078efe23 */
[----:B------:R-:W-:-:S04]  /*12a0*/  SHF.R.U32.HI R32, RZ, 0x4, R8 ;  /* 0x00000004ff207819 */ /* 0x000fc80000011608 */
[----:B------:R-:W-:Y:S02]  /*12b0*/  LOP3.LUT R33, R32, 0x3fffffc, RZ, 0xc0, !PT ;  /* 0x03fffffc20217812 */ /* 0x000fe400078ec0ff */
[----:B------:R-:W-:Y:S01]  /*12c0*/  SHF.R.U32.HI R32, RZ, 0x4, R9 ;  /* 0x00000004ff207819 */ /* 0x000fe20000011609 */
[----:B------:R-:W-:Y:S01]  /*12d0*/  FADD R14, R10, R14 ;  /* 0x0000000e0a0e7221 */ /* 0x000fe20000000000 */
[----:B------:R-:W-:Y:S02]  /*12e0*/  LOP3.LUT R10, R20, 0x60, R35, 0xfe, !PT ;  /* 0x00000060140a7812 */ /* 0x000fe400078efe23 */
[----:B------:R-:W-:Y:S01]  /*12f0*/  LOP3.LUT R32, R32, 0x3fffffc, RZ, 0xc0, !PT ;  /* 0x03fffffc20207812 */ /* 0x000fe200078ec0ff */
[----:B------:R-:W-:-:S04]  /*1300*/  IMAD.IADD R8, R8, 0x1, R33 ;  /* 0x0000000108087824 */ /* 0x000fc800078e0221 */
[----:B------:R-:W-:Y:S01]  /*1310*/  IMAD.IADD R9, R9, 0x1, R32 ;  /* 0x0000000109097824 */ /* 0x000fe200078e0220 */
[----:B------:R-:W-:Y:S01]  /*1320*/  SHF.R.U32.HI R32, RZ, 0x4, R10 ;  /* 0x00000004ff207819 */ /* 0x000fe2000001160a */
[----:B------:R-:W-:Y:S01]  /*1330*/  FADD R15, R11, R15 ;  /* 0x0000000f0b0f7221 */ /* 0x000fe20000000000 */
[----:B------:R-:W-:Y:S02]  /*1340*/  LOP3.LUT R11, R20, 0xa0, R35, 0xfe, !PT ;  /* 0x000000a0140b7812 */ /* 0x000fe400078efe23 */
[----:B------:R-:W-:Y:S02]  /*1350*/  LOP3.LUT R33, R32, 0x3fffffc, RZ, 0xc0, !PT ;  /* 0x03fffffc20217812 */ /* 0x000fe400078ec0ff */
[----:B------:R-:W-:Y:S02]  /*1360*/  LOP3.LUT R32, R20, R35, RZ, 0xfc, !PT ;  /* 0x0000002314207212 */ /* 0x000fe400078efcff */
[----:B------:R-:W-:Y:S02]  /*1370*/  LOP3.LUT R20, R20, 0xe0, R35, 0xfe, !PT ;  /* 0x000000e014147812 */ /* 0x000fe400078efe23 */
[----:B------:R-:W-:-:S02]  /*1380*/  LEA.HI R35, R35, R32, RZ, 0x1c ;  /* 0x0000002023237211 */ /* 0x000fc400078fe0ff */
[----:B------:R-:W-:-:S04]  /*1390*/  SHF.R.U32.HI R32, RZ, 0x4, R11 ;  /* 0x00000004ff207819 */ /* 0x000fc8000001160b */
[----:B------:R-:W-:Y:S01]  /*13a0*/  LOP3.LUT R32, R32, 0x3fffffc, RZ, 0xc0, !PT ;  /* 0x03fffffc20207812 */ /* 0x000fe200078ec0ff */
[----:B------:R-:W-:-:S04]  /*13b0*/  IMAD.IADD R10, R10, 0x1, R33 ;  /* 0x000000010a0a7824 */ /* 0x000fc800078e0221 */
[----:B------:R-:W-:Y:S01]  /*13c0*/  IMAD.IADD R11, R11, 0x1, R32 ;  /* 0x000000010b0b7824 */ /* 0x000fe200078e0220 */
[----:B------:R-:W-:-:S04]  /*13d0*/  SHF.R.U32.HI R32, RZ, 0x4, R20 ;  /* 0x00000004ff207819 */ /* 0x000fc80000011614 */
[----:B------:R-:W-:Y:S01]  /*13e0*/  LOP3.LUT R33, R32, 0x3fffffc, RZ, 0xc0, !PT ;  /* 0x03fffffc20217812 */ /* 0x000fe200078ec0ff */
[----:B---3--:R-:W-:Y:S01]  /*13f0*/  FADD R17, R17, R5 ;  /* 0x0000000511117221 */ /* 0x008fe20000000000 */
[----:B------:R-:W-:Y:S01]  /*1400*/  LEA R35, R35, UR4, 0x2 ;  /* 0x0000000423237c11 */ /* 0x000fe2000f8e10ff */
[----:B------:R-:W-:Y:S01]  /*1410*/  BAR.SYNC.DEFER_BLOCKING 0x0 ;  /* 0x0000000000007b1d */ /* 0x000fe20000010000 */
[----:B------:R-:W-:Y:S01]  /*1420*/  LEA R30, R30, UR4, 0x2 ;  /* 0x000000041e1e7c11 */ /* 0x000fe2000f8e10ff */
[----:B------:R-:W-:Y:S02]  /*1430*/  IMAD.IADD R20, R20, 0x1, R33 ;  /* 0x0000000114147824 */ /* 0x000fe400078e0221 */
[----:B------:R-:W-:Y:S01]  /*1440*/  FADD R18, R18, R6 ;  /* 0x0000000612127221 */ /* 0x000fe20000000000 */
[----:B------:R-:W-:Y:S01]  /*1450*/  LEA R5, R8, UR4, 0x2 ;  /* 0x0000000408057c11 */ /* 0x000fe2000f8e10ff */
[----:B------:R-:W-:Y:S01]  /*1460*/  FADD R16, R16, R4 ;  /* 0x0000000410107221 */ /* 0x000fe20000000000 */
[----:B------:R-:W-:Y:S01]  /*1470*/  LEA R6, R9, UR4, 0x2 ;  /* 0x0000000409067c11 */ /* 0x000fe2000f8e10ff */
[----:B------:R-:W-:Y:S01]  /*1480*/  FADD R33, R19, R7 ;  /* 0x0000000713217221 */ /* 0x000fe20000000000 */
[----:B------:R-:W-:-:S02]  /*1490*/  LEA R32, R10, UR4, 0x2 ;  /* 0x000000040a207c11 */ /* 0x000fc4000f8e10ff */
[----:B------:R-:W-:Y:S02]  /*14a0*/  LEA R19, R11, UR4, 0x2 ;  /* 0x000000040b137c11 */ /* 0x000fe4000f8e10ff */
[----:B------:R-:W-:Y:S01]  /*14b0*/  LEA R20, R20, UR4, 0x2 ;  /* 0x0000000414147c11 */ /* 0x000fe2000f8e10ff */
[----:B------:R-:W-:Y:S04]  /*14c0*/  STS [R35], R12 ;  /* 0x0000000c23007388 */ /* 0x000fe80000000800 */
[----:B------:R0:W-:Y:S04]  /*14d0*/  STS [R30], R13 ;  /* 0x0000000d1e007388 */ /* 0x0001e80000000800 */
[----:B------:R-:W-:Y:S04]  /*14e0*/  STS [R5], R14 ;  /* 0x0000000e05007388 */ /* 0x000fe80000000800 */
[----:B------:R1:W-:Y:S01]  /*14f0*/  STS [R6], R15 ;  /* 0x0000000f06007388 */ /* 0x0003e20000000800 */
[----:B------:R-:W-:Y:S01]  /*1500*/  LOP3.LUT R21, R37, 0x3c, R21, 0xf8, !PT ;  /* 0x0000003c25157812 */ /* 0x000fe200078ef815 */
[----:B0-----:R-:W0:Y:S02]  /*1510*/  LDC.64 R12, c[0x0][0x248] ;  /* 0x00009200ff0c7b82 */ /* 0x001e240000000a00 */
[----:B------:R2:W-:Y:S04]  /*1520*/  STS [R35+0x80], R16 ;  /* 0x0000801023007388 */ /* 0x0005e80000000800 */
[----:B------:R3:W-:Y:S04]  /*1530*/  STS [R32], R17 ;  /* 0x0000001120007388 */ /* 0x0007e80000000800 */
[----:B------:R4:W-:Y:S04]  /*1540*/  STS [R19], R18 ;  /* 0x0000001213007388 */ /* 0x0009e80000000800 */
[----:B------:R-:W-:Y:S01]  /*1550*/  STS [R20], R33 ;  /* 0x0000002114007388 */ /* 0x000fe20000000800 */
[----:B------:R-:W-:-:S02]  /*1560*/  SHF.R.S32.HI R4, RZ, 0x1f, R21 ;  /* 0x0000001fff047819 */ /* 0x000fc40000011415 */
[----:B------:R-:W-:Y:S02]  /*1570*/  LEA R7, R29, UR4, 0x2 ;  /* 0x000000041d077c11 */ /* 0x000fe4000f8e10ff */
[----:B------:R-:W-:Y:S01]  /*1580*/  LEA R8, R31, UR4, 0x2 ;  /* 0x000000041f087c11 */ /* 0x000fe2000f8e10ff */
[----:B------:R-:W-:Y:S01]  /*1590*/  BAR.SYNC.DEFER_BLOCKING 0x0 ;  /* 0x0000000000007b1d */ /* 0x000fe20000010000 */
[----:B------:R-:W-:Y:S02]  /*15a0*/  SHF.R.U32.HI R29, RZ, 0x4, R0 ;  /* 0x00000004ff1d7819 */ /* 0x000fe40000011600 */
[----:B------:R-:W-:Y:S02]  /*15b0*/  LEA.HI R0, R4, R21, RZ, 0x7 ;  /* 0x0000001504007211 */ /* 0x000fe400078f38ff */
[----:B-1----:R-:W-:Y:S01]  /*15c0*/  SGXT.U32 R15, R29, 0x3 ;  /* 0x000000031d0f781a */ /* 0x002fe20000000000 */
[----:B------:R-:W-:Y:S02]  /*15d0*/  ULDC.64 UR4, c[0x0][0x250] ;  /* 0x0000940000047ab9 */ /* 0x000fe40000000a00 */
[C---:B------:R-:W-:Y:S01]  /*15e0*/  IMAD.SHL.U32 R14, R0.reuse, 0x10, RZ ;  /* 0x00000010000e7824 */ /* 0x040fe200078e00ff */
[----:B------:R-:W1:Y:S04]  /*15f0*/  LDS.128 R4, [R7] ;  /* 0x0000000007047984 */ /* 0x000e680000000c00 */
[----:B------:R-:W5:Y:S01]  /*1600*/  LDS.128 R8, [R8+0x800] ;  /* 0x0008000008087984 */ /* 0x000f620000000c00 */
[----:B------:R-:W-:-:S02]  /*1610*/  LOP3.LUT R0, R0, 0xffffff80, RZ, 0xc0, !PT ;  /* 0xffffff8000007812 */ /* 0x000fc400078ec0ff */
[----:B------:R-:W-:Y:S02]  /*1620*/  LOP3.LUT R14, R14, 0xfffff800, RZ, 0xc0, !PT ;  /* 0xfffff8000e0e7812 */ /* 0x000fe400078ec0ff */
[----:B------:R-:W-:Y:S02]  /*1630*/  LOP3.LUT R15, R15, R36, RZ, 0xfc, !PT ;  /* 0x000000240f0f7212 */ /* 0x000fe400078efcff */
[----:B------:R-:W-:Y:S02]  /*1640*/  ISETP.GE.AND P1, PT, R21, 0x200, PT ;  /* 0x000002001500780c */ /* 0x000fe40003f26270 */
[----:B------:R-:W-:Y:S02]  /*1650*/  IADD3 R14, R14, R21, -R0 ;  /* 0x000000150e0e7210 */ /* 0x000fe40007ffe800 */
[----:B------:R-:W-:Y:S02]  /*1660*/  LOP3.LUT R0, R15, 0x8, RZ, 0xfc, !PT ;  /* 0x000000080f007812 */ /* 0x000fe400078efcff */
[----:B------:R-:W-:-:S02]  /*1670*/  FSETP.GTU.AND P4, PT, R28, RZ, PT ;  /* 0x000000ff1c00720b */ /* 0x000fc40003f8c000 */
[----:B------:R-:W-:Y:S02]  /*1680*/  FSETP.GTU.AND P5, PT, R23, RZ, PT ;  /* 0x000000ff1700720b */ /* 0x000fe40003fac000 */
[C---:B------:R-:W-:Y:S01]  /*1690*/  ISETP.LT.AND P6, PT, R15.reuse, 0x10, !P1 ;  /* 0x000000100f00780c */ /* 0x040fe20004fc1270 */
[--C-:B------:R-:W-:Y:S01]  /*16a0*/  IMAD R15, R15, 0x80, R14.reuse ;  /* 0x000000800f0f7824 */ /* 0x100fe200078e020e */
[----:B------:R-:W-:Y:S01]  /*16b0*/  FSETP.GTU.AND P2, PT, R3, RZ, PT ;  /* 0x000000ff0300720b */ /* 0x000fe20003f4c000 */
[----:B------:R-:W-:Y:S01]  /*16c0*/  IMAD R3, R0, 0x80, R14 ;  /* 0x0000008000037824 */ /* 0x000fe200078e020e */
[----:B------:R-:W-:Y:S02]  /*16d0*/  FSETP.GTU.AND P3, PT, R22, RZ, PT ;  /* 0x000000ff1600720b */ /* 0x000fe40003f6c000 */
[----:B--2---:R-:W-:Y:S02]  /*16e0*/  SEL R16, RZ, 0x1, P4 ;  /* 0x00000001ff107807 */ /* 0x004fe40002000000 */
[----:B---3--:R-:W-:-:S02]  /*16f0*/  SEL R17, RZ, 0x1, P5 ;  /* 0x00000001ff117807 */ /* 0x008fc40002800000 */
[----:B------:R-:W-:Y:S02]  /*1700*/  ISETP.LT.AND P1, PT, R0, 0x10, !P1 ;  /* 0x000000100000780c */ /* 0x000fe40004f21270 */
[----:B------:R-:W-:Y:S02]  /*1710*/  FSETP.GTU.AND P5, PT, R27, RZ, PT ;  /* 0x000000ff1b00720b */ /* 0x000fe40003fac000 */
[----:B------:R-:W-:Y:S01]  /*1720*/  FSETP.GTU.AND P4, PT, R26, RZ, PT ;  /* 0x000000ff1a00720b */ /* 0x000fe20003f8c000 */
[--C-:B0-----:R-:W-:Y:S01]  /*1730*/  IMAD.WIDE R14, R15, 0x4, R12.reuse ;  /* 0x000000040f0e7825 */ /* 0x101fe200078e020c */
[----:B----4-:R-:W-:Y:S02]  /*1740*/  SEL R18, RZ, 0x1, P3 ;  /* 0x00000001ff127807 */ /* 0x010fe40001800000 */
[----:B------:R-:W-:Y:S01]  /*1750*/  SEL R19, RZ, 0x1, P2 ;  /* 0x00000001ff137807 */ /* 0x000fe20001000000 */
[----:B------:R-:W-:Y:S01]  /*1760*/  IMAD.WIDE R12, R3, 0x4, R12 ;  /* 0x00000004030c7825 */ /* 0x000fe200078e020c */
[----:B------:R-:W-:-:S02]  /*1770*/  PRMT R0, R17, 0x3340, R16 ;  /* 0x0000334011007816 */ /* 0x000fc40000000010 */
[----:B------:R-:W-:Y:S02]  /*1780*/  FSETP.GTU.AND P2, PT, R24, RZ, PT ;  /* 0x000000ff1800720b */ /* 0x000fe40003f4c000 */
[----:B------:R-:W-:Y:S02]  /*1790*/  FSETP.GTU.AND P3, PT, R25, RZ, PT ;  /* 0x000000ff1900720b */ /* 0x000fe40003f6c000 */
[----:B------:R-:W-:Y:S02]  /*17a0*/  SEL R3, RZ, 0x1, P5 ;  /* 0x00000001ff037807 */ /* 0x000fe40002800000 */
[----:B------:R-:W-:Y:S02]  /*17b0*/  SEL R16, RZ, 0x1, P4 ;  /* 0x00000001ff107807 */ /* 0x000fe40002000000 */
[----:B------:R-:W-:Y:S02]  /*17c0*/  PRMT R19, R19, 0x3340, R18 ;  /* 0x0000334013137816 */ /* 0x000fe40000000012 */
[----:B------:R-:W-:-:S02]  /*17d0*/  SEL R17, RZ, 0x1, P3 ;  /* 0x00000001ff117807 */ /* 0x000fc40001800000 */
[----:B------:R-:W-:Y:S02]  /*17e0*/  SEL R18, RZ, 0x1, P2 ;  /* 0x00000001ff127807 */ /* 0x000fe40001000000 */
[----:B------:R-:W-:Y:S02]  /*17f0*/  PRMT R3, R16, 0x3340, R3 ;  /* 0x0000334010037816 */ /* 0x000fe40000000003 */
[----:B------:R-:W-:Y:S01]  /*1800*/  IADD3 R16, P2, R2, UR4, RZ ;  /* 0x0000000402107c10 */ /* 0x000fe2000ff5e0ff */
[----:B-1----:R0:W-:Y:S01]  /*1810*/  @P6 STG.E.128 desc[UR6][R14.64], R4 ;  /* 0x000000040e006986 */ /* 0x0021e2000c101d06 */
[----:B------:R-:W-:Y:S02]  /*1820*/  PRMT R18, R18, 0x3340, R17 ;  /* 0x0000334012127816 */ /* 0x000fe40000000011 */
[----:B------:R-:W-:Y:S01]  /*1830*/  LEA.HI.X.SX32 R17, R2, UR5, 0x1, P2 ;  /* 0x0000000502117c11 */ /* 0x000fe200090f0eff */
[----:B-----5:R0:W-:Y:S01]  /*1840*/  @P1 STG.E.128 desc[UR6][R12.64], R8 ;  /* 0x000000080c001986 */ /* 0x0201e2000c101d06 */
[----:B------:R-:W-:-:S02]  /*1850*/  PRMT R2, R19, 0x5410, R0 ;  /* 0x0000541013027816 */ /* 0x000fc40000000000 */
[----:B------:R-:W-:Y:S01]  /*1860*/  PRMT R3, R18, 0x5410, R3 ;  /* 0x0000541012037816 */ /* 0x000fe20000000003 */
[----:B0-----:R-:W-:Y:S06]  /*1870*/  @!P0 EXIT ;  /* 0x000000000000894d */ /* 0x001fec0003800000 */
[----:B------:R-:W-:Y:S01]  /*1880*/  STG.E.64 desc[UR6][R16.64], R2 ;  /* 0x0000000210007986 */ /* 0x000fe2000c101b06 */
[----:B------:R-:W-:Y:S05]  /*1890*/  EXIT ;  /* 0x000000000000794d */ /* 0x000fea0003800000 */
.L_x_0:
[----:B------:R-:W-:-:S00]  /*18a0*/  BRA `(.L_x_0) ;  /* 0xfffffffc00fc7947 */ /* 0x000fc0000383ffff */
[----:B------:R-:W-:-:S00]  /*18b0*/  NOP ;  /* 0x0000000000007918 */ /* 0x000fc00000000000 */
        /* <DEDUP_REMOVED lines=12> */
.L_x_1:


//--------------------- .nv.global.init           --------------------------
	.section	.nv.global.init,"aw",@progbits
.nv.global.init:
	.type		_$_str,@object
	.size		_$_str,(_$_str_$_2 - _$_str)
_$_str:
        /*0000*/ 	.byte	0x5f, 0x5f, 0x43, 0x55, 0x44, 0x41, 0x5f, 0x46, 0x54, 0x5a, 0x00
	.type		_$_str_$_2,@object
	.size		_$_str_$_2,(.L_1 - _$_str_$_2)
_$_str_$_2:
        /*000b*/ 	.byte	0x5f, 0x5f, 0x43, 0x55, 0x44, 0x41, 0x5f, 0x50, 0x52, 0x45, 0x43, 0x5f, 0x53, 0x51, 0x52, 0x54
        /*001b*/ 	.byte	0x00
.L_1:


//--------------------- .nv.shared.triton_poi_fused__native_batch_norm_legit_no_training_add_relu_threshold_backward_8 --------------------------
	.section	.nv.shared.triton_poi_fused__native_batch_norm_legit_no_training_add_relu_threshold_backward_8,"aw",@nobits
	.sectionflags	@""
	.align	16
	.zero		1024


//--------------------- .nv.constant0.triton_poi_fused__native_batch_norm_legit_no_training_add_relu_threshold_backward_8 --------------------------
	.section	.nv.constant0.triton_poi_fused__native_batch_norm_legit_no_training_add_relu_threshold_backward_8,"a",@progbits
	.sectionflags	@""
	.align	4
.nv.constant0.triton_poi_fused__native_batch_norm_legit_no_training_add_relu_threshold_backward_8:
	.zero		608
